	.headerflags	@"EF_CUDA_TEXMODE_UNIFIED EF_CUDA_64BIT_ADDRESS EF_CUDA_ACCELERATORS EF_CUDA_SM90 EF_CUDA_VIRTUAL_SM(EF_CUDA_SM90)"
	.elftype	@"ET_EXEC"


//--------------------- .nv.info                  --------------------------
	.section	.nv.info,"",@"SHT_CUDA_INFO"
	.align	4


	//----- nvinfo : EIATTR_REGCOUNT
	.align		4
        /*0000*/ 	.byte	0x04, 0x2f
        /*0002*/ 	.short	(.L_1 - .L_0)
	.align		4
.L_0:
        /*0004*/ 	.word	index@(triton_poi_fused_view_3)
        /*0008*/ 	.word	0x0000000e


	//----- nvinfo : EIATTR_MIN_STACK_SIZE
	.align		4
.L_1:
        /*000c*/ 	.byte	0x04, 0x12
        /*000e*/ 	.short	(.L_3 - .L_2)
	.align		4
.L_2:
        /*0010*/ 	.word	index@(triton_poi_fused_view_3)
        /*0014*/ 	.word	0x00000000


	//----- nvinfo : EIATTR_FRAME_SIZE
	.align		4
.L_3:
        /*0018*/ 	.byte	0x04, 0x11
        /*001a*/ 	.short	(.L_5 - .L_4)
	.align		4
.L_4:
        /*001c*/ 	.word	index@(triton_poi_fused_view_3)
        /*0020*/ 	.word	0x00000000


	//----- nvinfo : EIATTR_MIN_STACK_SIZE
	.align		4
.L_5:
        /*0024*/ 	.byte	0x04, 0x12
        /*0026*/ 	.short	(.L_7 - .L_6)
	.align		4
.L_6:
        /*0028*/ 	.word	index@(triton_poi_fused_view_3)
        /*002c*/ 	.word	0x00000000
.L_7:


//--------------------- .nv.info.triton_poi_fused_view_3 --------------------------
	.section	.nv.info.triton_poi_fused_view_3,"",@"SHT_CUDA_INFO"
	.sectionflags	@""
	.align	4


	//----- nvinfo : EIATTR_CUDA_API_VERSION
	.align		4
        /*0000*/ 	.byte	0x04, 0x37
        /*0002*/ 	.short	(.L_9 - .L_8)
.L_8:
        /*0004*/ 	.word	0x0000007c


	//----- nvinfo : EIATTR_KPARAM_INFO
	.align		4
.L_9:
        /*0008*/ 	.byte	0x04, 0x17
        /*000a*/ 	.short	(.L_11 - .L_10)
.L_10:
        /*000c*/ 	.word	0x00000000
        /*0010*/ 	.short	0x0002
        /*0012*/ 	.short	0x0010
        /*0014*/ 	.byte	0x00, 0xf0, 0x11, 0x00


	//----- nvinfo : EIATTR_KPARAM_INFO
	.align		4
.L_11:
        /*0018*/ 	.byte	0x04, 0x17
        /*001a*/ 	.short	(.L_13 - .L_12)
.L_12:
        /*001c*/ 	.word	0x00000000
        /*0020*/ 	.short	0x0001
        /*0022*/ 	.short	0x0008
        /*0024*/ 	.byte	0x00, 0xf4, 0x21, 0x00


	//----- nvinfo : EIATTR_KPARAM_INFO
	.align		4
.L_13:
        /*0028*/ 	.byte	0x04, 0x17
        /*002a*/ 	.short	(.L_15 - .L_14)
.L_14:
        /*002c*/ 	.word	0x00000000
        /*0030*/ 	.short	0x0000
        /*0032*/ 	.short	0x0000
        /*0034*/ 	.byte	0x00, 0xf4, 0x21, 0x00


	//----- nvinfo : EIATTR_SPARSE_MMA_MASK
	.align		4
.L_15:
        /*0038*/ 	.byte	0x03, 0x50
        /*003a*/ 	.short	0x0000


	//----- nvinfo : EIATTR_MAXREG_COUNT
	.align		4
        /*003c*/ 	.byte	0x03, 0x1b
        /*003e*/ 	.short	0x00ff


	//----- nvinfo : EIATTR_EXIT_INSTR_OFFSETS
	.align		4
        /*0040*/ 	.byte	0x04, 0x1c
        /*0042*/ 	.short	(.L_17 - .L_16)


	//   ....[0]....
.L_16:
        /*0044*/ 	.word	0x00000210


	//   ....[1]....
        /*0048*/ 	.word	0x00000230


	//----- nvinfo : EIATTR_REQNTID
	.align		4
.L_17:
        /*004c*/ 	.byte	0x04, 0x10
        /*004e*/ 	.short	(.L_19 - .L_18)
.L_18:
        /*0050*/ 	.word	0x00000020
        /*0054*/ 	.word	0x00000001
        /*0058*/ 	.word	0x00000001


	//----- nvinfo : EIATTR_CBANK_PARAM_SIZE
	.align		4
.L_19:
        /*005c*/ 	.byte	0x03, 0x19
        /*005e*/ 	.short	0x0014


	//----- nvinfo : EIATTR_PARAM_CBANK
	.align		4
        /*0060*/ 	.byte	0x04, 0x0a
        /*0062*/ 	.short	(.L_21 - .L_20)
	.align		4
.L_20:
        /*0064*/ 	.word	index@(.nv.constant0.triton_poi_fused_view_3)
        /*0068*/ 	.short	0x0210
        /*006a*/ 	.short	0x0014


	//----- nvinfo : EIATTR_SW_WAR
	.align		4
.L_21:
        /*006c*/ 	.byte	0x04, 0x36
        /*006e*/ 	.short	(.L_23 - .L_22)
.L_22:
        /*0070*/ 	.word	0x00000008
.L_23:


//--------------------- .nv.callgraph             --------------------------
	.section	.nv.callgraph,"",@"SHT_CUDA_CALLGRAPH"
	.align	4
	.sectionentsize	8
	.align		4
        /*0000*/ 	.word	0x00000000
	.align		4
        /*0004*/ 	.word	0xffffffff
	.align		4
        /*0008*/ 	.word	0x00000000
	.align		4
        /*000c*/ 	.word	0xfffffffe
	.align		4
        /*0010*/ 	.word	0x00000000
	.align		4
        /*0014*/ 	.word	0xfffffffd
	.align		4
        /*0018*/ 	.word	0x00000000
	.align		4
        /*001c*/ 	.word	0xfffffffc


//--------------------- .text.triton_poi_fused_view_3 --------------------------
	.section	.text.triton_poi_fused_view_3,"ax",@progbits
	.align	128
        .global         triton_poi_fused_view_3
        .type           triton_poi_fused_view_3,@function
        .size           triton_poi_fused_view_3,(.L_x_1 - triton_poi_fused_view_3)
        .other          triton_poi_fused_view_3,@"STO_CUDA_ENTRY STV_DEFAULT"
triton_poi_fused_view_3:
.text.triton_poi_fused_view_3:
[----:B------:R-:W0:Y:S02]  /*0000*/  LDC R1, c[0x0][0x28] ;  /* 0x00000a00ff017b82 */ /* 0x000e240000000800 */
[----:B------:R-:W1:Y:S01]  /*0010*/  S2R R3, SR_TID.X ;  /* 0x0000000000037919 */ /* 0x000e620000002100 */
[----:B------:R-:W-:Y:S01]  /*0020*/  ULDC.64 UR4, c[0x0][0x208] ;  /* 0x0000820000047ab9 */ /* 0x000fe20000000a00 */
[----:B------:R-:W2:Y:S01]  /*0030*/  S2R R2, SR_CTAID.X ;  /* 0x0000000000027919 */ /* 0x000ea20000002500 */
[----:B-1----:R-:W-:Y:S02]  /*0040*/  IMAD.SHL.U32 R3, R3, 0x2, RZ ;  /* 0x0000000203037824 */ /* 0x002fe400078e00ff */
[----:B--2---:R-:W-:Y:S01]  /*0050*/  IMAD.SHL.U32 R0, R2, 0x40, RZ ;  /* 0x0000004002007824 */ /* 0x004fe200078e00ff */
[--C-:B------:R-:W-:Y:S02]  /*0060*/  SHF.R.U32.HI R4, RZ, 0x19, R2.reuse ;  /* 0x00000019ff047819 */ /* 0x100fe40000011602 */
[----:B------:R-:W-:Y:S02]  /*0070*/  SHF.R.S32.HI R6, RZ, 0x19, R2 ;  /* 0x00000019ff067819 */ /* 0x000fe40000011402 */
[----:B------:R-:W-:Y:S01]  /*0080*/  LOP3.LUT R9, R0, 0x3e, R3, 0xf8, !PT ;  /* 0x0000003e00097812 */ /* 0x000fe200078ef803 */
[----:B------:R-:W-:Y:S01]  /*0090*/  VIADD R0, R0, 0x1 ;  /* 0x0000000100007836 */ /* 0x000fe20000000000 */
[----:B------:R-:W-:-:S02]  /*00a0*/  SGXT.U32 R3, R4, 0x1 ;  /* 0x000000010403781a */ /* 0x000fc40000000000 */
[----:B------:R-:W-:Y:S01]  /*00b0*/  SGXT R6, R6, 0x1 ;  /* 0x000000010606781a */ /* 0x000fe20000000200 */
[----:B------:R-:W1:Y:S01]  /*00c0*/  LDC.64 R4, c[0x0][0x210] ;  /* 0x00008400ff047b82 */ /* 0x000e620000000a00 */
[----:B------:R-:W-:Y:S02]  /*00d0*/  SHF.R.S32.HI R2, RZ, 0x1, R9 ;  /* 0x00000001ff027819 */ /* 0x000fe40000011409 */
[----:B------:R-:W-:Y:S02]  /*00e0*/  LEA.HI R7, R6, R9, RZ, 0x2 ;  /* 0x0000000906077211 */ /* 0x000fe400078f10ff */
[----:B------:R-:W-:Y:S01]  /*00f0*/  ISETP.GE.AND P0, PT, R9, 0x40, PT ;  /* 0x000000400900780c */ /* 0x000fe20003f06270 */
[----:B------:R-:W-:Y:S01]  /*0100*/  IMAD.IADD R6, R3, 0x1, R2 ;  /* 0x0000000103067824 */ /* 0x000fe200078e0202 */
[----:B------:R-:W-:Y:S02]  /*0110*/  SHF.R.S32.HI R8, RZ, 0x2, R7 ;  /* 0x00000002ff087819 */ /* 0x000fe40000011407 */
[----:B------:R-:W-:-:S02]  /*0120*/  IADD3 R3, R0, R3, RZ ;  /* 0x0000000300037210 */ /* 0x000fc40007ffe0ff */
[----:B------:R-:W-:Y:S01]  /*0130*/  LOP3.LUT R7, R6, 0xfffffffe, RZ, 0xc0, !PT ;  /* 0xfffffffe06077812 */ /* 0x000fe200078ec0ff */
[----:B------:R-:W-:Y:S01]  /*0140*/  IMAD R8, R8, 0x9, RZ ;  /* 0x0000000908087824 */ /* 0x000fe200078e02ff */
[----:B------:R-:W-:-:S03]  /*0150*/  LOP3.LUT R3, R3, 0x7fffffc2, RZ, 0xc0, !PT ;  /* 0x7fffffc203037812 */ /* 0x000fc600078ec0ff */
[----:B------:R-:W-:Y:S02]  /*0160*/  IMAD.IADD R7, R2, 0x1, -R7 ;  /* 0x0000000102077824 */ /* 0x000fe400078e0a07 */
[----:B------:R-:W-:Y:S02]  /*0170*/  IMAD.IADD R3, R0, 0x1, -R3 ;  /* 0x0000000100037824 */ /* 0x000fe400078e0a03 */
[----:B------:R-:W-:-:S05]  /*0180*/  IMAD R7, R7, 0x6, R8 ;  /* 0x0000000607077824 */ /* 0x000fca00078e0208 */
[----:B------:R-:W-:Y:S01]  /*0190*/  LEA R11, R3, R7, 0x1 ;  /* 0x00000007030b7211 */ /* 0x000fe200078e08ff */
[--C-:B-1----:R-:W-:Y:S02]  /*01a0*/  IMAD.WIDE R2, R7, 0x4, R4.reuse ;  /* 0x0000000407027825 */ /* 0x102fe400078e0204 */
[----:B------:R-:W1:Y:S02]  /*01b0*/  LDC.64 R6, c[0x0][0x218] ;  /* 0x00008600ff067b82 */ /* 0x000e640000000a00 */
[----:B------:R-:W-:Y:S01]  /*01c0*/  IMAD.WIDE R4, R11, 0x4, R4 ;  /* 0x000000040b047825 */ /* 0x000fe200078e0204 */
[----:B------:R-:W-:-:S06]  /*01d0*/  CS2R R10, SRZ ;  /* 0x00000000000a7805 */ /* 0x000fcc000001ff00 */
[----:B------:R2:W5:Y:S04]  /*01e0*/  @!P0 LDG.E.EL R10, desc[UR4][R2.64] ;  /* 0x00000004020a8981 */ /* 0x000568000c2e1900 */
[----:B------:R2:W5:Y:S01]  /*01f0*/  @!P0 LDG.E.EL R11, desc[UR4][R4.64] ;  /* 0x00000004040b8981 */ /* 0x000562000c2e1900 */
[----:B-1----:R-:W-:Y:S01]  /*0200*/  IMAD.WIDE R6, R9, 0x4, R6 ;  /* 0x0000000409067825 */ /* 0x002fe200078e0206 */
[----:B--2---:R-:W-:Y:S06]  /*0210*/  @P0 EXIT ;  /* 0x000000000000094d */ /* 0x004fec0003800000 */
[----:B-----5:R-:W-:Y:S01]  /*0220*/  STG.E.64 desc[UR4][R6.64], R10 ;  /* 0x0000000a06007986 */ /* 0x020fe2000c101b04 */
[----:B------:R-:W-:Y:S05]  /*0230*/  EXIT ;  /* 0x000000000000794d */ /* 0x000fea0003800000 */
.L_x_0:
[----:B------:R-:W-:-:S00]  /*0240*/  BRA `(.L_x_0) ;  /* 0xfffffffc00fc7947 */ /* 0x000fc0000383ffff */
[----:B------:R-:W-:-:S00]  /*0250*/  NOP ;  /* 0x0000000000007918 */ /* 0x000fc00000000000 */
        /* <DEDUP_REMOVED lines=10> */
.L_x_1:


//--------------------- .nv.constant0.triton_poi_fused_view_3 --------------------------
	.section	.nv.constant0.triton_poi_fused_view_3,"a",@progbits
	.sectionflags	@""
	.align	4
.nv.constant0.triton_poi_fused_view_3:
	.zero		548
